//
// Generated by NVIDIA NVVM Compiler
//
// Compiler Build ID: CL-36424714
// Cuda compilation tools, release 13.0, V13.0.88
// Based on NVVM 20.0.0
//

.version 9.0
.target sm_100
.address_size 64

	// .globl	_Z6sumMatPdS_S_i

.visible .entry _Z6sumMatPdS_S_i(
	.param .u64 .ptr .align 1 _Z6sumMatPdS_S_i_param_0,
	.param .u64 .ptr .align 1 _Z6sumMatPdS_S_i_param_1,
	.param .u64 .ptr .align 1 _Z6sumMatPdS_S_i_param_2,
	.param .u32 _Z6sumMatPdS_S_i_param_3
)
{
	.reg .pred 	%p<2>;
	.reg .b32 	%r<14>;
	.reg .b64 	%rd<11>;
	.reg .b64 	%fd<4>;

	ld.param.u64 	%rd1, [_Z6sumMatPdS_S_i_param_0];
	ld.param.u64 	%rd2, [_Z6sumMatPdS_S_i_param_1];
	ld.param.u64 	%rd3, [_Z6sumMatPdS_S_i_param_2];
	ld.param.u32 	%r4, [_Z6sumMatPdS_S_i_param_3];
	mov.u32 	%r5, %ntid.x;
	mov.u32 	%r6, %ctaid.x;
	mov.u32 	%r7, %tid.x;
	mad.lo.s32 	%r1, %r5, %r6, %r7;
	mov.u32 	%r8, %ntid.y;
	mov.u32 	%r9, %ctaid.y;
	mov.u32 	%r10, %tid.y;
	mad.lo.s32 	%r11, %r8, %r9, %r10;
	max.s32 	%r12, %r1, %r11;
	setp.ge.s32 	%p1, %r12, %r4;
	@%p1 bra 	$L__BB0_2;
	cvta.to.global.u64 	%rd4, %rd1;
	cvta.to.global.u64 	%rd5, %rd2;
	cvta.to.global.u64 	%rd6, %rd3;
	mad.lo.s32 	%r13, %r4, %r1, %r11;
	mul.wide.s32 	%rd7, %r13, 8;
	add.s64 	%rd8, %rd4, %rd7;
	ld.global.f64 	%fd1, [%rd8];
	add.s64 	%rd9, %rd5, %rd7;
	ld.global.f64 	%fd2, [%rd9];
	add.f64 	%fd3, %fd1, %fd2;
	add.s64 	%rd10, %rd6, %rd7;
	st.global.f64 	[%rd10], %fd3;
$L__BB0_2:
	ret;

}


// ===== COMPILED SASS (sm_100) =====

	.target	sm_100

	.elftype	@"ET_EXEC"


//--------------------- .note.nv.tkinfo           --------------------------
	.section	.note.nv.tkinfo,"",@"SHT_NOTE"
	.sectionflags	@"SHF_NOTE_NV_TKINFO"
	.tkinfo
        /*0018*/ 	.word	0x00000002
        /*0030*/ 	.string	""
        /*0030*/ 	.string	"ptxas"
        /*0030*/ 	.string	"Cuda compilation tools, release 13.0, V13.0.88"
        /*0030*/ 	.string	"Build cuda_13.0.r13.0/compiler.36424714_0"
        /*0030*/ 	.string	"-arch sm_100 -m 64 "



//--------------------- .note.nv.cuinfo           --------------------------
	.section	.note.nv.cuinfo,"",@"SHT_NOTE"
	.sectionflags	@"SHF_NOTE_NV_CUINFO"
        /*0018*/ 	.short	0x0002
        /*001a*/ 	.short	0x0064
        /*001c*/ 	.short	0x0082
	.zero		2


//--------------------- .nv.info                  --------------------------
	.section	.nv.info,"",@"SHT_CUDA_INFO"
	.align	4


	//----- nvinfo : EIATTR_REGCOUNT
	.align		4
        /*0000*/ 	.byte	0x04, 0x2f
        /*0002*/ 	.short	(.L_1 - .L_0)
	.align		4
.L_0:
        /*0004*/ 	.word	index@(_Z6sumMatPdS_S_i)
        /*0008*/ 	.word	0x0000000e


	//----- nvinfo : EIATTR_FRAME_SIZE
	.align		4
.L_1:
        /*000c*/ 	.byte	0x04, 0x11
        /*000e*/ 	.short	(.L_3 - .L_2)
	.align		4
.L_2:
        /*0010*/ 	.word	index@(_Z6sumMatPdS_S_i)
        /*0014*/ 	.word	0x00000000


	//----- nvinfo : EIATTR_MIN_STACK_SIZE
	.align		4
.L_3:
        /*0018*/ 	.byte	0x04, 0x12
        /*001a*/ 	.short	(.L_5 - .L_4)
	.align		4
.L_4:
        /*001c*/ 	.word	index@(_Z6sumMatPdS_S_i)
        /*0020*/ 	.word	0x00000000
.L_5:


//--------------------- .nv.compat                --------------------------
	.section	.nv.compat,"",@"SHT_CUDA_COMPAT_INFO"
	.align	4
        /*0000*/ 	.byte	0x02, 0x09, 0x00, 0x00, 0x02, 0x02, 0x01, 0x00, 0x02, 0x05, 0x05, 0x00, 0x03, 0x07, 0x01, 0x01
        /*0010*/ 	.byte	0x02, 0x03, 0x00, 0x00, 0x02, 0x06, 0x01, 0x00, 0x04, 0x0b, 0x08, 0x00, 0x01, 0x00, 0x00, 0x00
        /*0020*/ 	.byte	0x00, 0x00, 0x00, 0x00


//--------------------- .nv.info._Z6sumMatPdS_S_i --------------------------
	.section	.nv.info._Z6sumMatPdS_S_i,"",@"SHT_CUDA_INFO"
	.sectionflags	@""
	.align	4


	//----- nvinfo : EIATTR_CUDA_API_VERSION
	.align		4
        /*0000*/ 	.byte	0x04, 0x37
        /*0002*/ 	.short	(.L_7 - .L_6)
.L_6:
        /*0004*/ 	.word	0x00000082


	//----- nvinfo : EIATTR_KPARAM_INFO
	.align		4
.L_7:
        /*0008*/ 	.byte	0x04, 0x17
        /*000a*/ 	.short	(.L_9 - .L_8)
.L_8:
        /*000c*/ 	.word	0x00000000
        /*0010*/ 	.short	0x0003
        /*0012*/ 	.short	0x0018
        /*0014*/ 	.byte	0x00, 0xf0, 0x11, 0x00


	//----- nvinfo : EIATTR_KPARAM_INFO
	.align		4
.L_9:
        /*0018*/ 	.byte	0x04, 0x17
        /*001a*/ 	.short	(.L_11 - .L_10)
.L_10:
        /*001c*/ 	.word	0x00000000
        /*0020*/ 	.short	0x0002
        /*0022*/ 	.short	0x0010
        /*0024*/ 	.byte	0x00, 0xf5, 0x21, 0x00


	//----- nvinfo : EIATTR_KPARAM_INFO
	.align		4
.L_11:
        /*0028*/ 	.byte	0x04, 0x17
        /*002a*/ 	.short	(.L_13 - .L_12)
.L_12:
        /*002c*/ 	.word	0x00000000
        /*0030*/ 	.short	0x0001
        /*0032*/ 	.short	0x0008
        /*0034*/ 	.byte	0x00, 0xf5, 0x21, 0x00


	//----- nvinfo : EIATTR_KPARAM_INFO
	.align		4
.L_13:
        /*0038*/ 	.byte	0x04, 0x17
        /*003a*/ 	.short	(.L_15 - .L_14)
.L_14:
        /*003c*/ 	.word	0x00000000
        /*0040*/ 	.short	0x0000
        /*0042*/ 	.short	0x0000
        /*0044*/ 	.byte	0x00, 0xf5, 0x21, 0x00


	//----- nvinfo : EIATTR_SPARSE_MMA_MASK
	.align		4
.L_15:
        /*0048*/ 	.byte	0x03, 0x50
        /*004a*/ 	.short	0x0000


	//----- nvinfo : EIATTR_MAXREG_COUNT
	.align		4
        /*004c*/ 	.byte	0x03, 0x1b
        /*004e*/ 	.short	0x00ff


	//----- nvinfo : EIATTR_MERCURY_ISA_VERSION
	.align		4
        /*0050*/ 	.byte	0x03, 0x5f
        /*0052*/ 	.short	0x0101


	//----- nvinfo : EIATTR_VRC_CTA_INIT_COUNT
	.align		4
        /*0054*/ 	.byte	0x02, 0x4a
	.zero		1
	.zero		1


	//----- nvinfo : EIATTR_EXIT_INSTR_OFFSETS
	.align		4
        /*0058*/ 	.byte	0x04, 0x1c
        /*005a*/ 	.short	(.L_17 - .L_16)


	//   ....[0]....
.L_16:
        /*005c*/ 	.word	0x000000c0


	//   ....[1]....
        /*0060*/ 	.word	0x00000190


	//----- nvinfo : EIATTR_CBANK_PARAM_SIZE
	.align		4
.L_17:
        /*0064*/ 	.byte	0x03, 0x19
        /*0066*/ 	.short	0x001c


	//----- nvinfo : EIATTR_PARAM_CBANK
	.align		4
        /*0068*/ 	.byte	0x04, 0x0a
        /*006a*/ 	.short	(.L_19 - .L_18)
	.align		4
.L_18:
        /*006c*/ 	.word	index@(.nv.constant0._Z6sumMatPdS_S_i)
        /*0070*/ 	.short	0x0380
        /*0072*/ 	.short	0x001c


	//----- nvinfo : EIATTR_SW_WAR
	.align		4
.L_19:
        /*0074*/ 	.byte	0x04, 0x36
        /*0076*/ 	.short	(.L_21 - .L_20)
.L_20:
        /*0078*/ 	.word	0x00000008
.L_21:


//--------------------- .nv.callgraph             --------------------------
	.section	.nv.callgraph,"",@"SHT_CUDA_CALLGRAPH"
	.align	4
	.sectionentsize	8
	.align		4
        /*0000*/ 	.word	0x00000000
	.align		4
        /*0004*/ 	.word	0xffffffff
	.align		4
        /*0008*/ 	.word	0x00000000
	.align		4
        /*000c*/ 	.word	0xfffffffe
	.align		4
        /*0010*/ 	.word	0x00000000
	.align		4
        /*0014*/ 	.word	0xfffffffd
	.align		4
        /*0018*/ 	.word	0x00000000
	.align		4
        /*001c*/ 	.word	0xfffffffc


//--------------------- .text._Z6sumMatPdS_S_i    --------------------------
	.section	.text._Z6sumMatPdS_S_i,"ax",@progbits
	.align	128
        .global         _Z6sumMatPdS_S_i
        .type           _Z6sumMatPdS_S_i,@function
        .size           _Z6sumMatPdS_S_i,(.L_x_1 - _Z6sumMatPdS_S_i)
        .other          _Z6sumMatPdS_S_i,@"STO_CUDA_ENTRY STV_DEFAULT"
_Z6sumMatPdS_S_i:
.text._Z6sumMatPdS_S_i:
[----:B------:R-:W-:Y:S01]  /*0000*/  LDC R1, c[0x0][0x37c] ;  /* 0x0000df00ff017b82 */ /* 0x000fe20000000800 */
[----:B------:R-:W0:Y:S01]  /*0010*/  S2R R0, SR_CTAID.X ;  /* 0x0000000000007919 */ /* 0x000e220000002500 */
[----:B------:R-:W0:Y:S01]  /*0020*/  LDCU UR4, c[0x0][0x360] ;  /* 0x00006c00ff0477ac */ /* 0x000e220008000800 */
[----:B------:R-:W0:Y:S01]  /*0030*/  S2R R3, SR_TID.X ;  /* 0x0000000000037919 */ /* 0x000e220000002100 */
[----:B------:R-:W1:Y:S01]  /*0040*/  LDCU UR5, c[0x0][0x364] ;  /* 0x00006c80ff0577ac */ /* 0x000e620008000800 */
[----:B------:R-:W1:Y:S01]  /*0050*/  S2R R7, SR_CTAID.Y ;  /* 0x0000000000077919 */ /* 0x000e620000002600 */
[----:B------:R-:W2:Y:S01]  /*0060*/  LDCU UR6, c[0x0][0x398] ;  /* 0x00007300ff0677ac */ /* 0x000ea20008000800 */
[----:B------:R-:W1:Y:S01]  /*0070*/  S2R R2, SR_TID.Y ;  /* 0x0000000000027919 */ /* 0x000e620000002200 */
[----:B0-----:R-:W-:Y:S02]  /*0080*/  IMAD R0, R0, UR4, R3 ;  /* 0x0000000400007c24 */ /* 0x001fe4000f8e0203 */
[----:B-1----:R-:W-:-:S05]  /*0090*/  IMAD R7, R7, UR5, R2 ;  /* 0x0000000507077c24 */ /* 0x002fca000f8e0202 */
[----:B------:R-:W-:-:S04]  /*00a0*/  VIMNMX R2, PT, PT, R0, R7, !PT ;  /* 0x0000000700027248 */ /* 0x000fc80007fe0100 */
[----:B--2---:R-:W-:-:S13]  /*00b0*/  ISETP.GE.AND P0, PT, R2, UR6, PT ;  /* 0x0000000602007c0c */ /* 0x004fda000bf06270 */
[----:B------:R-:W-:Y:S05]  /*00c0*/  @P0 EXIT ;  /* 0x000000000000094d */ /* 0x000fea0003800000 */
[----:B------:R-:W0:Y:S01]  /*00d0*/  LDC.64 R2, c[0x0][0x380] ;  /* 0x0000e000ff027b82 */ /* 0x000e220000000a00 */
[----:B------:R-:W1:Y:S01]  /*00e0*/  LDCU.64 UR4, c[0x0][0x358] ;  /* 0x00006b00ff0477ac */ /* 0x000e620008000a00 */
[----:B------:R-:W-:-:S06]  /*00f0*/  IMAD R11, R0, UR6, R7 ;  /* 0x00000006000b7c24 */ /* 0x000fcc000f8e0207 */
[----:B------:R-:W2:Y:S08]  /*0100*/  LDC.64 R4, c[0x0][0x388] ;  /* 0x0000e200ff047b82 */ /* 0x000eb00000000a00 */
[----:B------:R-:W3:Y:S01]  /*0110*/  LDC.64 R8, c[0x0][0x390] ;  /* 0x0000e400ff087b82 */ /* 0x000ee20000000a00 */
[----:B0-----:R-:W-:-:S06]  /*0120*/  IMAD.WIDE R2, R11, 0x8, R2 ;  /* 0x000000080b027825 */ /* 0x001fcc00078e0202 */
[----:B-1----:R-:W4:Y:S01]  /*0130*/  LDG.E.64 R2, desc[UR4][R2.64] ;  /* 0x0000000402027981 */ /* 0x002f22000c1e1b00 */
[----:B--2---:R-:W-:-:S06]  /*0140*/  IMAD.WIDE R4, R11, 0x8, R4 ;  /* 0x000000080b047825 */ /* 0x004fcc00078e0204 */
[----:B------:R-:W4:Y:S01]  /*0150*/  LDG.E.64 R4, desc[UR4][R4.64] ;  /* 0x0000000404047981 */ /* 0x000f22000c1e1b00 */
[----:B---3--:R-:W-:Y:S01]  /*0160*/  IMAD.WIDE R8, R11, 0x8, R8 ;  /* 0x000000080b087825 */ /* 0x008fe200078e0208 */
[----:B----4-:R-:W-:-:S07]  /*0170*/  DADD R6, R2, R4 ;  /* 0x0000000002067229 */ /* 0x010fce0000000004 */
[----:B------:R-:W-:Y:S01]  /*0180*/  STG.E.64 desc[UR4][R8.64], R6 ;  /* 0x0000000608007986 */ /* 0x000fe2000c101b04 */
[----:B------:R-:W-:Y:S05]  /*0190*/  EXIT ;  /* 0x000000000000794d */ /* 0x000fea0003800000 */
.L_x_0:
[----:B------:R-:W-:-:S00]  /*01a0*/  BRA `(.L_x_0) ;  /* 0xfffffffc00fc7947 */ /* 0x000fc0000383ffff */
[----:B------:R-:W-:-:S00]  /*01b0*/  NOP ;  /* 0x0000000000007918 */ /* 0x000fc00000000000 */
        /* <DEDUP_REMOVED lines=12> */
.L_x_1:


//--------------------- .nv.shared.reserved.0     --------------------------
	.section	.nv.shared.reserved.0,"aw",@nobits
	.weak		__nv_reservedSMEM_offset_0_alias
	.size		__nv_reservedSMEM_offset_0_alias, 0, 64
	.other		__nv_reservedSMEM_offset_0_alias,@"STO_CUDA_RESERVED_SHARED STV_DEFAULT"
__nv_reservedSMEM_offset_0_alias:
	.zero		0
	.zero		64


//--------------------- .nv.constant0._Z6sumMatPdS_S_i --------------------------
	.section	.nv.constant0._Z6sumMatPdS_S_i,"a",@progbits
	.sectionflags	@""
	.align	4
.nv.constant0._Z6sumMatPdS_S_i:
	.zero		924


//--------------------- SYMBOLS --------------------------

	.type		.nv.reservedSmem.offset0,@object
	.size		.nv.reservedSmem.offset0,0x4
